//
// Generated by NVIDIA NVVM Compiler
//
// Compiler Build ID: CL-36424714
// Cuda compilation tools, release 13.0, V13.0.88
// Based on NVVM 20.0.0
//

.version 9.0
.target sm_100
.address_size 64

	// .globl	_Z18breadthFirstSearchPKiPbiiPd
.extern .func  (.param .b32 func_retval0) vprintf
(
	.param .b64 vprintf_param_0,
	.param .b64 vprintf_param_1
)
;
.global .align 1 .b8 $str[18] = {86, 105, 115, 105, 116, 105, 110, 103, 32, 110, 111, 100, 101, 32, 37, 100, 10};

.visible .entry _Z18breadthFirstSearchPKiPbiiPd(
	.param .u64 .ptr .align 1 _Z18breadthFirstSearchPKiPbiiPd_param_0,
	.param .u64 .ptr .align 1 _Z18breadthFirstSearchPKiPbiiPd_param_1,
	.param .u32 _Z18breadthFirstSearchPKiPbiiPd_param_2,
	.param .u32 _Z18breadthFirstSearchPKiPbiiPd_param_3,
	.param .u64 .ptr .align 1 _Z18breadthFirstSearchPKiPbiiPd_param_4
)
{
	.local .align 8 .b8 	__local_depot0[8];
	.reg .b64 	%SP;
	.reg .b64 	%SPL;
	.reg .pred 	%p<18>;
	.reg .b16 	%rs<12>;
	.reg .b32 	%r<49>;
	.reg .b64 	%rd<41>;
	.reg .b64 	%fd<3>;

	mov.u64 	%SPL, __local_depot0;
	cvta.local.u64 	%SP, %SPL;
	ld.param.u64 	%rd10, [_Z18breadthFirstSearchPKiPbiiPd_param_0];
	ld.param.u64 	%rd11, [_Z18breadthFirstSearchPKiPbiiPd_param_1];
	ld.param.u32 	%r16, [_Z18breadthFirstSearchPKiPbiiPd_param_2];
	ld.param.u32 	%r17, [_Z18breadthFirstSearchPKiPbiiPd_param_3];
	ld.param.u64 	%rd9, [_Z18breadthFirstSearchPKiPbiiPd_param_4];
	cvta.to.global.u64 	%rd1, %rd10;
	cvta.to.global.u64 	%rd2, %rd11;
	add.u64 	%rd12, %SP, 0;
	add.u64 	%rd3, %SPL, 0;
	mov.u32 	%r18, %ctaid.x;
	mov.u32 	%r19, %ntid.x;
	mov.u32 	%r20, %tid.x;
	mad.lo.s32 	%r1, %r18, %r19, %r20;
	setp.ne.s32 	%p1, %r1, %r16;
	@%p1 bra 	$L__BB0_23;
	cvt.s64.s32 	%rd13, %r16;
	add.s64 	%rd14, %rd2, %rd13;
	mov.b16 	%rs1, 1;
	st.global.u8 	[%rd14], %rs1;
	st.local.u32 	[%rd3], %r16;
	mov.u64 	%rd15, $str;
	cvta.global.u64 	%rd16, %rd15;
	{ // callseq 0, 0
	.param .b64 param0;
	st.param.b64 	[param0], %rd16;
	.param .b64 param1;
	st.param.b64 	[param1], %rd12;
	.param .b32 retval0;
	call.uni (retval0), 
	vprintf, 
	(
	param0, 
	param1
	);
	ld.param.b32 	%r21, [retval0];
	} // callseq 0
	setp.lt.s32 	%p2, %r17, 1;
	@%p2 bra 	$L__BB0_23;
	mul.lo.s32 	%r2, %r17, %r16;
	and.b32  	%r3, %r17, 3;
	setp.lt.u32 	%p3, %r17, 4;
	mov.b32 	%r48, 0;
	@%p3 bra 	$L__BB0_17;
	and.b32  	%r48, %r17, 2147483644;
	mov.b32 	%r44, 0;
$L__BB0_4:
	add.s32 	%r25, %r44, %r2;
	mul.wide.s32 	%rd18, %r25, 4;
	add.s64 	%rd4, %rd1, %rd18;
	ld.global.u32 	%r26, [%rd4];
	setp.ne.s32 	%p4, %r26, 1;
	cvt.u64.u32 	%rd19, %r44;
	add.s64 	%rd5, %rd2, %rd19;
	@%p4 bra 	$L__BB0_7;
	ld.global.u8 	%rs2, [%rd5];
	setp.ne.s16 	%p5, %rs2, 0;
	@%p5 bra 	$L__BB0_7;
	mov.b16 	%rs3, 1;
	st.global.u8 	[%rd5], %rs3;
	st.local.u32 	[%rd3], %r44;
	cvta.global.u64 	%rd21, %rd15;
	{ // callseq 1, 0
	.param .b64 param0;
	st.param.b64 	[param0], %rd21;
	.param .b64 param1;
	st.param.b64 	[param1], %rd12;
	.param .b32 retval0;
	call.uni (retval0), 
	vprintf, 
	(
	param0, 
	param1
	);
	ld.param.b32 	%r27, [retval0];
	} // callseq 1
$L__BB0_7:
	ld.global.u32 	%r29, [%rd4+4];
	setp.ne.s32 	%p6, %r29, 1;
	@%p6 bra 	$L__BB0_10;
	ld.global.u8 	%rs4, [%rd5+1];
	setp.ne.s16 	%p7, %rs4, 0;
	@%p7 bra 	$L__BB0_10;
	mov.b16 	%rs5, 1;
	st.global.u8 	[%rd5+1], %rs5;
	add.s32 	%r30, %r44, 1;
	st.local.u32 	[%rd3], %r30;
	cvta.global.u64 	%rd24, %rd15;
	{ // callseq 2, 0
	.param .b64 param0;
	st.param.b64 	[param0], %rd24;
	.param .b64 param1;
	st.param.b64 	[param1], %rd12;
	.param .b32 retval0;
	call.uni (retval0), 
	vprintf, 
	(
	param0, 
	param1
	);
	ld.param.b32 	%r31, [retval0];
	} // callseq 2
$L__BB0_10:
	ld.global.u32 	%r33, [%rd4+8];
	setp.ne.s32 	%p8, %r33, 1;
	@%p8 bra 	$L__BB0_13;
	ld.global.u8 	%rs6, [%rd5+2];
	setp.ne.s16 	%p9, %rs6, 0;
	@%p9 bra 	$L__BB0_13;
	mov.b16 	%rs7, 1;
	st.global.u8 	[%rd5+2], %rs7;
	add.s32 	%r34, %r44, 2;
	st.local.u32 	[%rd3], %r34;
	cvta.global.u64 	%rd27, %rd15;
	{ // callseq 3, 0
	.param .b64 param0;
	st.param.b64 	[param0], %rd27;
	.param .b64 param1;
	st.param.b64 	[param1], %rd12;
	.param .b32 retval0;
	call.uni (retval0), 
	vprintf, 
	(
	param0, 
	param1
	);
	ld.param.b32 	%r35, [retval0];
	} // callseq 3
$L__BB0_13:
	ld.global.u32 	%r37, [%rd4+12];
	setp.ne.s32 	%p10, %r37, 1;
	@%p10 bra 	$L__BB0_16;
	ld.global.u8 	%rs8, [%rd5+3];
	setp.ne.s16 	%p11, %rs8, 0;
	@%p11 bra 	$L__BB0_16;
	mov.b16 	%rs9, 1;
	st.global.u8 	[%rd5+3], %rs9;
	add.s32 	%r38, %r44, 3;
	st.local.u32 	[%rd3], %r38;
	cvta.global.u64 	%rd30, %rd15;
	{ // callseq 4, 0
	.param .b64 param0;
	st.param.b64 	[param0], %rd30;
	.param .b64 param1;
	st.param.b64 	[param1], %rd12;
	.param .b32 retval0;
	call.uni (retval0), 
	vprintf, 
	(
	param0, 
	param1
	);
	ld.param.b32 	%r39, [retval0];
	} // callseq 4
$L__BB0_16:
	add.s32 	%r44, %r44, 4;
	setp.ne.s32 	%p12, %r44, %r48;
	@%p12 bra 	$L__BB0_4;
$L__BB0_17:
	setp.eq.s32 	%p13, %r3, 0;
	@%p13 bra 	$L__BB0_23;
	cvt.u64.u32 	%rd32, %r48;
	add.s64 	%rd40, %rd2, %rd32;
	add.s32 	%r47, %r48, %r2;
	neg.s32 	%r46, %r3;
$L__BB0_19:
	.pragma "nounroll";
	mul.wide.s32 	%rd33, %r47, 4;
	add.s64 	%rd34, %rd1, %rd33;
	ld.global.u32 	%r41, [%rd34];
	setp.ne.s32 	%p14, %r41, 1;
	@%p14 bra 	$L__BB0_22;
	ld.global.u8 	%rs10, [%rd40];
	setp.ne.s16 	%p15, %rs10, 0;
	@%p15 bra 	$L__BB0_22;
	mov.b16 	%rs11, 1;
	st.global.u8 	[%rd40], %rs11;
	st.local.u32 	[%rd3], %r48;
	cvta.global.u64 	%rd36, %rd15;
	{ // callseq 5, 0
	.param .b64 param0;
	st.param.b64 	[param0], %rd36;
	.param .b64 param1;
	st.param.b64 	[param1], %rd12;
	.param .b32 retval0;
	call.uni (retval0), 
	vprintf, 
	(
	param0, 
	param1
	);
	ld.param.b32 	%r42, [retval0];
	} // callseq 5
$L__BB0_22:
	add.s32 	%r48, %r48, 1;
	add.s64 	%rd40, %rd40, 1;
	add.s32 	%r47, %r47, 1;
	add.s32 	%r46, %r46, 1;
	setp.ne.s32 	%p16, %r46, 0;
	@%p16 bra 	$L__BB0_19;
$L__BB0_23:
	bar.sync 	0;
	setp.ne.s32 	%p17, %r1, 0;
	@%p17 bra 	$L__BB0_25;
	// begin inline asm
	mov.u64 	%rd38, %clock64;
	// end inline asm
	cvt.rn.f64.s64 	%fd1, %rd38;
	div.rn.f64 	%fd2, %fd1, 0d412E848000000000;
	cvta.to.global.u64 	%rd39, %rd9;
	st.global.f64 	[%rd39], %fd2;
$L__BB0_25:
	ret;

}


// ===== COMPILED SASS (sm_100) =====

	.target	sm_100

	.elftype	@"ET_EXEC"


//--------------------- .note.nv.tkinfo           --------------------------
	.section	.note.nv.tkinfo,"",@"SHT_NOTE"
	.sectionflags	@"SHF_NOTE_NV_TKINFO"
	.tkinfo
        /*0018*/ 	.word	0x00000002
        /*0030*/ 	.string	""
        /*0030*/ 	.string	"ptxas"
        /*0030*/ 	.string	"Cuda compilation tools, release 13.0, V13.0.88"
        /*0030*/ 	.string	"Build cuda_13.0.r13.0/compiler.36424714_0"
        /*0030*/ 	.string	"-arch sm_100 -m 64 "



//--------------------- .note.nv.cuinfo           --------------------------
	.section	.note.nv.cuinfo,"",@"SHT_NOTE"
	.sectionflags	@"SHF_NOTE_NV_CUINFO"
        /*0018*/ 	.short	0x0002
        /*001a*/ 	.short	0x0064
        /*001c*/ 	.short	0x0082
	.zero		2


//--------------------- .nv.info                  --------------------------
	.section	.nv.info,"",@"SHT_CUDA_INFO"
	.align	4


	//----- nvinfo : EIATTR_REGCOUNT
	.align		4
        /*0000*/ 	.byte	0x04, 0x2f
        /*0002*/ 	.short	(.L_2 - .L_1)
	.align		4
.L_1:
        /*0004*/ 	.word	index@(_Z18breadthFirstSearchPKiPbiiPd)
        /*0008*/ 	.word	0x0000001d


	//----- nvinfo : EIATTR_FRAME_SIZE
	.align		4
.L_2:
        /*000c*/ 	.byte	0x04, 0x11
        /*000e*/ 	.short	(.L_4 - .L_3)
	.align		4
.L_3:
        /*0010*/ 	.word	index@($__internal_0_$__cuda_sm20_div_rn_f64_full)
        /*0014*/ 	.word	0x00000008


	//----- nvinfo : EIATTR_FRAME_SIZE
	.align		4
.L_4:
        /*0018*/ 	.byte	0x04, 0x11
        /*001a*/ 	.short	(.L_6 - .L_5)
	.align		4
.L_5:
        /*001c*/ 	.word	index@(_Z18breadthFirstSearchPKiPbiiPd)
        /*0020*/ 	.word	0x00000008


	//----- nvinfo : EIATTR_MIN_STACK_SIZE
	.align		4
.L_6:
        /*0024*/ 	.byte	0x04, 0x12
        /*0026*/ 	.short	(.L_8 - .L_7)
	.align		4
.L_7:
        /*0028*/ 	.word	index@(_Z18breadthFirstSearchPKiPbiiPd)
        /*002c*/ 	.word	0x00000008
.L_8:


//--------------------- .nv.compat                --------------------------
	.section	.nv.compat,"",@"SHT_CUDA_COMPAT_INFO"
	.align	4
        /*0000*/ 	.byte	0x02, 0x09, 0x00, 0x00, 0x02, 0x02, 0x01, 0x00, 0x02, 0x05, 0x05, 0x00, 0x03, 0x07, 0x01, 0x01
        /*0010*/ 	.byte	0x02, 0x03, 0x00, 0x00, 0x02, 0x06, 0x01, 0x00, 0x04, 0x0b, 0x08, 0x00, 0x01, 0x00, 0x00, 0x00
        /*0020*/ 	.byte	0x00, 0x00, 0x00, 0x00


//--------------------- .nv.info._Z18breadthFirstSearchPKiPbiiPd --------------------------
	.section	.nv.info._Z18breadthFirstSearchPKiPbiiPd,"",@"SHT_CUDA_INFO"
	.sectionflags	@""
	.align	4


	//----- nvinfo : EIATTR_CUDA_API_VERSION
	.align		4
        /*0000*/ 	.byte	0x04, 0x37
        /*0002*/ 	.short	(.L_10 - .L_9)
.L_9:
        /*0004*/ 	.word	0x00000082


	//----- nvinfo : EIATTR_KPARAM_INFO
	.align		4
.L_10:
        /*0008*/ 	.byte	0x04, 0x17
        /*000a*/ 	.short	(.L_12 - .L_11)
.L_11:
        /*000c*/ 	.word	0x00000000
        /*0010*/ 	.short	0x0004
        /*0012*/ 	.short	0x0018
        /*0014*/ 	.byte	0x00, 0xf5, 0x21, 0x00


	//----- nvinfo : EIATTR_KPARAM_INFO
	.align		4
.L_12:
        /*0018*/ 	.byte	0x04, 0x17
        /*001a*/ 	.short	(.L_14 - .L_13)
.L_13:
        /*001c*/ 	.word	0x00000000
        /*0020*/ 	.short	0x0003
        /*0022*/ 	.short	0x0014
        /*0024*/ 	.byte	0x00, 0xf0, 0x11, 0x00


	//----- nvinfo : EIATTR_KPARAM_INFO
	.align		4
.L_14:
        /*0028*/ 	.byte	0x04, 0x17
        /*002a*/ 	.short	(.L_16 - .L_15)
.L_15:
        /*002c*/ 	.word	0x00000000
        /*0030*/ 	.short	0x0002
        /*0032*/ 	.short	0x0010
        /*0034*/ 	.byte	0x00, 0xf0, 0x11, 0x00


	//----- nvinfo : EIATTR_KPARAM_INFO
	.align		4
.L_16:
        /*0038*/ 	.byte	0x04, 0x17
        /*003a*/ 	.short	(.L_18 - .L_17)
.L_17:
        /*003c*/ 	.word	0x00000000
        /*0040*/ 	.short	0x0001
        /*0042*/ 	.short	0x0008
        /*0044*/ 	.byte	0x00, 0xf5, 0x21, 0x00


	//----- nvinfo : EIATTR_KPARAM_INFO
	.align		4
.L_18:
        /*0048*/ 	.byte	0x04, 0x17
        /*004a*/ 	.short	(.L_20 - .L_19)
.L_19:
        /*004c*/ 	.word	0x00000000
        /*0050*/ 	.short	0x0000
        /*0052*/ 	.short	0x0000
        /*0054*/ 	.byte	0x00, 0xf5, 0x21, 0x00


	//----- nvinfo : EIATTR_SPARSE_MMA_MASK
	.align		4
.L_20:
        /*0058*/ 	.byte	0x03, 0x50
        /*005a*/ 	.short	0x0000


	//----- nvinfo : EIATTR_MAXREG_COUNT
	.align		4
        /*005c*/ 	.byte	0x03, 0x1b
        /*005e*/ 	.short	0x00ff


	//----- nvinfo : EIATTR_NUM_BARRIERS
	.align		4
        /*0060*/ 	.byte	0x02, 0x4c
        /*0062*/ 	.byte	0x01
	.zero		1


	//----- nvinfo : EIATTR_EXTERNS
	.align		4
        /*0064*/ 	.byte	0x04, 0x0f
        /*0066*/ 	.short	(.L_22 - .L_21)


	//   ....[0]....
	.align		4
.L_21:
        /*0068*/ 	.word	index@(vprintf)


	//----- nvinfo : EIATTR_MERCURY_ISA_VERSION
	.align		4
.L_22:
        /*006c*/ 	.byte	0x03, 0x5f
        /*006e*/ 	.short	0x0101


	//----- nvinfo : EIATTR_VRC_CTA_INIT_COUNT
	.align		4
        /*0070*/ 	.byte	0x02, 0x4a
	.zero		1
	.zero		1


	//----- nvinfo : EIATTR_SYSCALL_OFFSETS
	.align		4
        /*0074*/ 	.byte	0x04, 0x46
        /*0076*/ 	.short	(.L_24 - .L_23)


	//   ....[0]....
.L_23:
        /*0078*/ 	.word	0x000001c0


	//   ....[1]....
        /*007c*/ 	.word	0x00000400


	//   ....[2]....
        /*0080*/ 	.word	0x00000550


	//   ....[3]....
        /*0084*/ 	.word	0x000006a0


	//   ....[4]....
        /*0088*/ 	.word	0x000007f0


	//   ....[5]....
        /*008c*/ 	.word	0x00000a40


	//----- nvinfo : EIATTR_EXIT_INSTR_OFFSETS
	.align		4
.L_24:
        /*0090*/ 	.byte	0x04, 0x1c
        /*0092*/ 	.short	(.L_26 - .L_25)


	//   ....[0]....
.L_25:
        /*0094*/ 	.word	0x00000af0


	//   ....[1]....
        /*0098*/ 	.word	0x00000c80


	//----- nvinfo : EIATTR_CRS_STACK_SIZE
	.align		4
.L_26:
        /*009c*/ 	.byte	0x04, 0x1e
        /*009e*/ 	.short	(.L_28 - .L_27)
.L_27:
        /*00a0*/ 	.word	0x00000000


	//----- nvinfo : EIATTR_CBANK_PARAM_SIZE
	.align		4
.L_28:
        /*00a4*/ 	.byte	0x03, 0x19
        /*00a6*/ 	.short	0x0020


	//----- nvinfo : EIATTR_PARAM_CBANK
	.align		4
        /*00a8*/ 	.byte	0x04, 0x0a
        /*00aa*/ 	.short	(.L_30 - .L_29)
	.align		4
.L_29:
        /*00ac*/ 	.word	index@(.nv.constant0._Z18breadthFirstSearchPKiPbiiPd)
        /*00b0*/ 	.short	0x0380
        /*00b2*/ 	.short	0x0020


	//----- nvinfo : EIATTR_SW_WAR
	.align		4
.L_30:
        /*00b4*/ 	.byte	0x04, 0x36
        /*00b6*/ 	.short	(.L_32 - .L_31)
.L_31:
        /*00b8*/ 	.word	0x00000008
.L_32:


//--------------------- .nv.callgraph             --------------------------
	.section	.nv.callgraph,"",@"SHT_CUDA_CALLGRAPH"
	.align	4
	.sectionentsize	8
	.align		4
        /*0000*/ 	.word	0x00000000
	.align		4
        /*0004*/ 	.word	0xffffffff
	.align		4
        /*0008*/ 	.word	index@(_Z18breadthFirstSearchPKiPbiiPd)
	.align		4
        /*000c*/ 	.word	index@(vprintf)
	.align		4
        /*0010*/ 	.word	0x00000000
	.align		4
        /*0014*/ 	.word	0xfffffffe
	.align		4
        /*0018*/ 	.word	0x00000000
	.align		4
        /*001c*/ 	.word	0xfffffffd
	.align		4
        /*0020*/ 	.word	0x00000000
	.align		4
        /*0024*/ 	.word	0xfffffffc


//--------------------- .nv.constant4             --------------------------
	.section	.nv.constant4,"a",@progbits
	.align	8
	.align		8
.nv.constant4:
        /*0000*/ 	.dword	vprintf
	.align		8
        /*0008*/ 	.dword	$str


//--------------------- .text._Z18breadthFirstSearchPKiPbiiPd --------------------------
	.section	.text._Z18breadthFirstSearchPKiPbiiPd,"ax",@progbits
	.align	128
        .global         _Z18breadthFirstSearchPKiPbiiPd
        .type           _Z18breadthFirstSearchPKiPbiiPd,@function
        .size           _Z18breadthFirstSearchPKiPbiiPd,(.L_x_20 - _Z18breadthFirstSearchPKiPbiiPd)
        .other          _Z18breadthFirstSearchPKiPbiiPd,@"STO_CUDA_ENTRY STV_DEFAULT"
_Z18breadthFirstSearchPKiPbiiPd:
.text._Z18breadthFirstSearchPKiPbiiPd:
[----:B------:R-:W0:Y:S01]  /*0000*/  LDC R1, c[0x0][0x37c] ;  /* 0x0000df00ff017b82 */ /* 0x000e220000000800 */
[----:B------:R-:W1:Y:S01]  /*0010*/  S2R R0, SR_TID.X ;  /* 0x0000000000007919 */ /* 0x000e620000002100 */
[----:B------:R-:W2:Y:S06]  /*0020*/  LDCU UR5, c[0x0][0x2fc] ;  /* 0x00005f80ff0577ac */ /* 0x000eac0008000800 */
[----:B------:R-:W1:Y:S01]  /*0030*/  S2UR UR6, SR_CTAID.X ;  /* 0x00000000000679c3 */ /* 0x000e620000002500 */
[----:B0-----:R-:W-:Y:S01]  /*0040*/  VIADD R1, R1, 0xfffffff8 ;  /* 0xfffffff801017836 */ /* 0x001fe20000000000 */
[----:B------:R-:W0:Y:S01]  /*0050*/  LDCU UR4, c[0x0][0x2f8] ;  /* 0x00005f00ff0477ac */ /* 0x000e220008000800 */
[----:B------:R-:W3:Y:S05]  /*0060*/  LDCU.64 UR36, c[0x0][0x358] ;  /* 0x00006b00ff2477ac */ /* 0x000eea0008000a00 */
[----:B------:R-:W1:Y:S08]  /*0070*/  LDC R25, c[0x0][0x360] ;  /* 0x0000d800ff197b82 */ /* 0x000e700000000800 */
[----:B------:R-:W4:Y:S01]  /*0080*/  LDC R12, c[0x0][0x390] ;  /* 0x0000e400ff0c7b82 */ /* 0x000f220000000800 */
[----:B0-----:R-:W-:-:S05]  /*0090*/  IADD3 R22, P1, PT, R1, UR4, RZ ;  /* 0x0000000401167c10 */ /* 0x001fca000ff3e0ff */
[----:B--2---:R-:W-:Y:S02]  /*00a0*/  IMAD.X R2, RZ, RZ, UR5, P1 ;  /* 0x00000005ff027e24 */ /* 0x004fe400088e06ff */
[----:B-1----:R-:W-:-:S05]  /*00b0*/  IMAD R25, R25, UR6, R0 ;  /* 0x0000000619197c24 */ /* 0x002fca000f8e0200 */
[----:B----4-:R-:W-:-:S13]  /*00c0*/  ISETP.NE.AND P0, PT, R25, R12, PT ;  /* 0x0000000c1900720c */ /* 0x010fda0003f05270 */
[----:B---3--:R-:W-:Y:S05]  /*00d0*/  @P0 BRA `(.L_x_0) ;  /* 0x0000000800780947 */ /* 0x008fea0003800000 */
[----:B------:R-:W0:Y:S01]  /*00e0*/  LDC.64 R10, c[0x0][0x388] ;  /* 0x0000e200ff0a7b82 */ /* 0x000e220000000a00 */
[----:B------:R-:W-:Y:S01]  /*00f0*/  IMAD.MOV.U32 R3, RZ, RZ, 0x1 ;  /* 0x00000001ff037424 */ /* 0x000fe200078e00ff */
[----:B------:R-:W-:Y:S01]  /*0100*/  MOV R0, 0x0 ;  /* 0x0000000000007802 */ /* 0x000fe20000000f00 */
[----:B------:R1:W-:Y:S01]  /*0110*/  STL [R1], R12 ;  /* 0x0000000c01007387 */ /* 0x0003e20000100800 */
[----:B------:R-:W2:Y:S01]  /*0120*/  LDCU.64 UR4, c[0x4][0x8] ;  /* 0x01000100ff0477ac */ /* 0x000ea20008000a00 */
[----:B------:R-:W-:Y:S02]  /*0130*/  IMAD.MOV.U32 R6, RZ, RZ, R22 ;  /* 0x000000ffff067224 */ /* 0x000fe400078e0016 */
[----:B------:R-:W-:Y:S01]  /*0140*/  IMAD.MOV.U32 R7, RZ, RZ, R2 ;  /* 0x000000ffff077224 */ /* 0x000fe200078e0002 */
[----:B------:R1:W3:Y:S01]  /*0150*/  LDC.64 R8, c[0x4][R0] ;  /* 0x0100000000087b82 */ /* 0x0002e20000000a00 */
[----:B--2---:R-:W-:Y:S01]  /*0160*/  IMAD.U32 R4, RZ, RZ, UR4 ;  /* 0x00000004ff047e24 */ /* 0x004fe2000f8e00ff */
[----:B0-----:R-:W-:Y:S01]  /*0170*/  IADD3 R10, P0, PT, R12, R10, RZ ;  /* 0x0000000a0c0a7210 */ /* 0x001fe20007f1e0ff */
[----:B------:R-:W-:-:S03]  /*0180*/  IMAD.U32 R5, RZ, RZ, UR5 ;  /* 0x00000005ff057e24 */ /* 0x000fc6000f8e00ff */
[----:B------:R-:W-:-:S05]  /*0190*/  LEA.HI.X.SX32 R11, R12, R11, 0x1, P0 ;  /* 0x0000000b0c0b7211 */ /* 0x000fca00000f0eff */
[----:B---3--:R1:W-:Y:S04]  /*01a0*/  STG.E.U8 desc[UR36][R10.64], R3 ;  /* 0x000000030a007986 */ /* 0x0083e8000c101124 */
[----:B------:R-:W-:-:S07]  /*01b0*/  LEPC R20, `(.L_x_1) ;  /* 0x000000001014794e */ /* 0x000fce0000000000 */
[----:B-1----:R-:W-:Y:S05]  /*01c0*/  CALL.ABS.NOINC R8 ;  /* 0x0000000008007343 */ /* 0x002fea0003c00000 */
.L_x_1:
[----:B------:R-:W0:Y:S02]  /*01d0*/  LDC R0, c[0x0][0x394] ;  /* 0x0000e500ff007b82 */ /* 0x000e240000000800 */
[----:B0-----:R-:W-:-:S13]  /*01e0*/  ISETP.GE.AND P0, PT, R0, 0x1, PT ;  /* 0x000000010000780c */ /* 0x001fda0003f06270 */
[----:B------:R-:W-:Y:S05]  /*01f0*/  @!P0 BRA `(.L_x_0) ;  /* 0x0000000800308947 */ /* 0x000fea0003800000 */
[C---:B------:R-:W-:Y:S01]  /*0200*/  ISETP.GE.U32.AND P0, PT, R0.reuse, 0x4, PT ;  /* 0x000000040000780c */ /* 0x040fe20003f06070 */
[----:B------:R-:W-:Y:S01]  /*0210*/  IMAD.MOV.U32 R24, RZ, RZ, RZ ;  /* 0x000000ffff187224 */ /* 0x000fe200078e00ff */
[----:B------:R-:W-:-:S11]  /*0220*/  LOP3.LUT R26, R0, 0x3, RZ, 0xc0, !PT ;  /* 0x00000003001a7812 */ /* 0x000fd600078ec0ff */
[----:B------:R-:W-:Y:S05]  /*0230*/  @!P0 BRA `(.L_x_2) ;  /* 0x0000000400848947 */ /* 0x000fea0003800000 */
[----:B------:R-:W-:Y:S01]  /*0240*/  BSSY.RECONVERGENT B7, `(.L_x_2) ;  /* 0x0000060000077945 */ /* 0x000fe20003800200 */
[----:B------:R-:W-:Y:S01]  /*0250*/  LOP3.LUT R24, R0, 0x7ffffffc, RZ, 0xc0, !PT ;  /* 0x7ffffffc00187812 */ /* 0x000fe200078ec0ff */
[----:B------:R-:W-:-:S07]  /*0260*/  IMAD.MOV.U32 R23, RZ, RZ, RZ ;  /* 0x000000ffff177224 */ /* 0x000fce00078e00ff */
.L_x_11:
[----:B------:R-:W0:Y:S01]  /*0270*/  LDC.64 R4, c[0x0][0x390] ;  /* 0x0000e400ff047b82 */ /* 0x000e220000000a00 */
[----:B------:R-:W1:Y:S07]  /*0280*/  LDCU.64 UR4, c[0x0][0x388] ;  /* 0x00007100ff0477ac */ /* 0x000e6e0008000a00 */
[----:B------:R-:W2:Y:S01]  /*0290*/  LDC.64 R18, c[0x0][0x380] ;  /* 0x0000e000ff127b82 */ /* 0x000ea20000000a00 */
[----:B0-----:R-:W-:-:S04]  /*02a0*/  IMAD R3, R4, R5, R23 ;  /* 0x0000000504037224 */ /* 0x001fc800078e0217 */
[----:B--2---:R-:W-:-:S05]  /*02b0*/  IMAD.WIDE R18, R3, 0x4, R18 ;  /* 0x0000000403127825 */ /* 0x004fca00078e0212 */
[----:B------:R-:W2:Y:S01]  /*02c0*/  LDG.E R0, desc[UR36][R18.64] ;  /* 0x0000002412007981 */ /* 0x000ea2000c1e1900 */
[----:B-1----:R-:W-:Y:S01]  /*02d0*/  IADD3 R16, P1, PT, R23, UR4, RZ ;  /* 0x0000000417107c10 */ /* 0x002fe2000ff3e0ff */
[----:B------:R-:W-:Y:S04]  /*02e0*/  BSSY.RECONVERGENT B6, `(.L_x_3) ;  /* 0x0000013000067945 */ /* 0x000fe80003800200 */
[----:B------:R-:W-:Y:S01]  /*02f0*/  IMAD.X R17, RZ, RZ, UR5, P1 ;  /* 0x00000005ff117e24 */ /* 0x000fe200088e06ff */
[----:B--2---:R-:W-:-:S13]  /*0300*/  ISETP.NE.AND P0, PT, R0, 0x1, PT ;  /* 0x000000010000780c */ /* 0x004fda0003f05270 */
[----:B------:R-:W-:Y:S05]  /*0310*/  @P0 BRA `(.L_x_4) ;  /* 0x00000000003c0947 */ /* 0x000fea0003800000 */
[----:B------:R-:W2:Y:S02]  /*0320*/  LDG.E.U8 R0, desc[UR36][R16.64] ;  /* 0x0000002410007981 */ /* 0x000ea4000c1e1100 */
[----:B--2---:R-:W-:-:S13]  /*0330*/  ISETP.NE.AND P0, PT, R0, RZ, PT ;  /* 0x000000ff0000720c */ /* 0x004fda0003f05270 */
[----:B------:R-:W-:Y:S05]  /*0340*/  @P0 BRA `(.L_x_4) ;  /* 0x0000000000300947 */ /* 0x000fea0003800000 */
[----:B------:R-:W-:Y:S01]  /*0350*/  MOV R8, 0x0 ;  /* 0x0000000000087802 */ /* 0x000fe20000000f00 */
[----:B------:R-:W-:Y:S01]  /*0360*/  IMAD.MOV.U32 R0, RZ, RZ, 0x1 ;  /* 0x00000001ff007424 */ /* 0x000fe200078e00ff */
[----:B------:R0:W-:Y:S01]  /*0370*/  STL [R1], R23 ;  /* 0x0000001701007387 */ /* 0x0001e20000100800 */
[----:B------:R-:W1:Y:S01]  /*0380*/  LDCU.64 UR4, c[0x4][0x8] ;  /* 0x01000100ff0477ac */ /* 0x000e620008000a00 */
[----:B------:R-:W-:Y:S02]  /*0390*/  IMAD.MOV.U32 R6, RZ, RZ, R22 ;  /* 0x000000ffff067224 */ /* 0x000fe400078e0016 */
[----:B------:R0:W-:Y:S01]  /*03a0*/  STG.E.U8 desc[UR36][R16.64], R0 ;  /* 0x0000000010007986 */ /* 0x0001e2000c101124 */
[----:B------:R-:W2:Y:S01]  /*03b0*/  LDC.64 R8, c[0x4][R8] ;  /* 0x0100000008087b82 */ /* 0x000ea20000000a00 */
[----:B------:R-:W-:Y:S02]  /*03c0*/  IMAD.MOV.U32 R7, RZ, RZ, R2 ;  /* 0x000000ffff077224 */ /* 0x000fe400078e0002 */
[----:B-1----:R-:W-:Y:S01]  /*03d0*/  IMAD.U32 R4, RZ, RZ, UR4 ;  /* 0x00000004ff047e24 */ /* 0x002fe2000f8e00ff */
[----:B0-----:R-:W-:-:S07]  /*03e0*/  MOV R5, UR5 ;  /* 0x0000000500057c02 */ /* 0x001fce0008000f00 */
[----:B------:R-:W-:-:S07]  /*03f0*/  LEPC R20, `(.L_x_4) ;  /* 0x000000001014794e */ /* 0x000fce0000000000 */
[----:B--2---:R-:W-:Y:S05]  /*0400*/  CALL.ABS.NOINC R8 ;  /* 0x0000000008007343 */ /* 0x004fea0003c00000 */
.L_x_4:
[----:B------:R-:W-:Y:S05]  /*0410*/  BSYNC.RECONVERGENT B6 ;  /* 0x0000000000067941 */ /* 0x000fea0003800200 */
.L_x_3:
[----:B------:R-:W2:Y:S01]  /*0420*/  LDG.E R0, desc[UR36][R18.64+0x4] ;  /* 0x0000042412007981 */ /* 0x000ea2000c1e1900 */
[----:B------:R-:W-:Y:S01]  /*0430*/  BSSY.RECONVERGENT B6, `(.L_x_5) ;  /* 0x0000013000067945 */ /* 0x000fe20003800200 */
[----:B--2---:R-:W-:-:S13]  /*0440*/  ISETP.NE.AND P0, PT, R0, 0x1, PT ;  /* 0x000000010000780c */ /* 0x004fda0003f05270 */
[----:B------:R-:W-:Y:S05]  /*0450*/  @P0 BRA `(.L_x_6) ;  /* 0x0000000000400947 */ /* 0x000fea0003800000 */
[----:B------:R-:W2:Y:S02]  /*0460*/  LDG.E.U8 R0, desc[UR36][R16.64+0x1] ;  /* 0x0000012410007981 */ /* 0x000ea4000c1e1100 */
[----:B--2---:R-:W-:-:S13]  /*0470*/  ISETP.NE.AND P0, PT, R0, RZ, PT ;  /* 0x000000ff0000720c */ /* 0x004fda0003f05270 */
[----:B------:R-:W-:Y:S05]  /*0480*/  @P0 BRA `(.L_x_6) ;  /* 0x0000000000340947 */ /* 0x000fea0003800000 */
[----:B------:R-:W-:Y:S01]  /*0490*/  MOV R8, 0x0 ;  /* 0x0000000000087802 */ /* 0x000fe20000000f00 */
[----:B------:R-:W-:Y:S01]  /*04a0*/  IMAD.MOV.U32 R3, RZ, RZ, 0x1 ;  /* 0x00000001ff037424 */ /* 0x000fe200078e00ff */
[----:B------:R-:W0:Y:S01]  /*04b0*/  LDCU.64 UR4, c[0x4][0x8] ;  /* 0x01000100ff0477ac */ /* 0x000e220008000a00 */
[----:B------:R-:W-:Y:S02]  /*04c0*/  VIADD R0, R23, 0x1 ;  /* 0x0000000117007836 */ /* 0x000fe40000000000 */
[----:B------:R-:W-:Y:S01]  /*04d0*/  IMAD.MOV.U32 R6, RZ, RZ, R22 ;  /* 0x000000ffff067224 */ /* 0x000fe200078e0016 */
[----:B------:R1:W-:Y:S01]  /*04e0*/  STG.E.U8 desc[UR36][R16.64+0x1], R3 ;  /* 0x0000010310007986 */ /* 0x0003e2000c101124 */
[----:B------:R-:W2:Y:S01]  /*04f0*/  LDC.64 R8, c[0x4][R8] ;  /* 0x0100000008087b82 */ /* 0x000ea20000000a00 */
[----:B------:R-:W-:Y:S02]  /*0500*/  IMAD.MOV.U32 R7, RZ, RZ, R2 ;  /* 0x000000ffff077224 */ /* 0x000fe400078e0002 */
[----:B------:R1:W-:Y:S01]  /*0510*/  STL [R1], R0 ;  /* 0x0000000001007387 */ /* 0x0003e20000100800 */
[----:B0-----:R-:W-:-:S02]  /*0520*/  IMAD.U32 R4, RZ, RZ, UR4 ;  /* 0x00000004ff047e24 */ /* 0x001fc4000f8e00ff */
[----:B-1----:R-:W-:-:S07]  /*0530*/  IMAD.U32 R5, RZ, RZ, UR5 ;  /* 0x00000005ff057e24 */ /* 0x002fce000f8e00ff */
[----:B------:R-:W-:-:S07]  /*0540*/  LEPC R20, `(.L_x_6) ;  /* 0x000000001014794e */ /* 0x000fce0000000000 */
[----:B--2---:R-:W-:Y:S05]  /*0550*/  CALL.ABS.NOINC R8 ;  /* 0x0000000008007343 */ /* 0x004fea0003c00000 */
.L_x_6:
[----:B------:R-:W-:Y:S05]  /*0560*/  BSYNC.RECONVERGENT B6 ;  /* 0x0000000000067941 */ /* 0x000fea0003800200 */
.L_x_5:
        /* <DEDUP_REMOVED lines=16> */
[----:B0-----:R-:W-:Y:S01]  /*0670*/  MOV R4, UR4 ;  /* 0x0000000400047c02 */ /* 0x001fe20008000f00 */
[----:B-1----:R-:W-:-:S07]  /*0680*/  IMAD.U32 R5, RZ, RZ, UR5 ;  /* 0x00000005ff057e24 */ /* 0x002fce000f8e00ff */
[----:B------:R-:W-:-:S07]  /*0690*/  LEPC R20, `(.L_x_8) ;  /* 0x000000001014794e */ /* 0x000fce0000000000 */
[----:B--2---:R-:W-:Y:S05]  /*06a0*/  CALL.ABS.NOINC R8 ;  /* 0x0000000008007343 */ /* 0x004fea0003c00000 */
.L_x_8:
[----:B------:R-:W-:Y:S05]  /*06b0*/  BSYNC.RECONVERGENT B6 ;  /* 0x0000000000067941 */ /* 0x000fea0003800200 */
.L_x_7:
[----:B------:R-:W2:Y:S01]  /*06c0*/  LDG.E R18, desc[UR36][R18.64+0xc] ;  /* 0x00000c2412127981 */ /* 0x000ea2000c1e1900 */
[----:B------:R-:W-:Y:S01]  /*06d0*/  BSSY.RECONVERGENT B6, `(.L_x_9) ;  /* 0x0000013000067945 */ /* 0x000fe20003800200 */
[----:B--2---:R-:W-:-:S13]  /*06e0*/  ISETP.NE.AND P0, PT, R18, 0x1, PT ;  /* 0x000000011200780c */ /* 0x004fda0003f05270 */
[----:B------:R-:W-:Y:S05]  /*06f0*/  @P0 BRA `(.L_x_10) ;  /* 0x0000000000400947 */ /* 0x000fea0003800000 */
[----:B------:R-:W2:Y:S02]  /*0700*/  LDG.E.U8 R0, desc[UR36][R16.64+0x3] ;  /* 0x0000032410007981 */ /* 0x000ea4000c1e1100 */
[----:B--2---:R-:W-:-:S13]  /*0710*/  ISETP.NE.AND P0, PT, R0, RZ, PT ;  /* 0x000000ff0000720c */ /* 0x004fda0003f05270 */
[----:B------:R-:W-:Y:S05]  /*0720*/  @P0 BRA `(.L_x_10) ;  /* 0x0000000000340947 */ /* 0x000fea0003800000 */
[----:B------:R-:W-:Y:S01]  /*0730*/  IMAD.MOV.U32 R8, RZ, RZ, 0x1 ;  /* 0x00000001ff087424 */ /* 0x000fe200078e00ff */
[----:B------:R-:W-:Y:S01]  /*0740*/  MOV R3, 0x0 ;  /* 0x0000000000037802 */ /* 0x000fe20000000f00 */
[----:B------:R-:W-:Y:S01]  /*0750*/  VIADD R0, R23, 0x3 ;  /* 0x0000000317007836 */ /* 0x000fe20000000000 */
[----:B------:R-:W0:Y:S01]  /*0760*/  LDCU.64 UR4, c[0x4][0x8] ;  /* 0x01000100ff0477ac */ /* 0x000e220008000a00 */
[----:B------:R-:W-:Y:S01]  /*0770*/  IMAD.MOV.U32 R6, RZ, RZ, R22 ;  /* 0x000000ffff067224 */ /* 0x000fe200078e0016 */
[----:B------:R1:W-:Y:S01]  /*0780*/  STG.E.U8 desc[UR36][R16.64+0x3], R8 ;  /* 0x0000030810007986 */ /* 0x0003e2000c101124 */
[----:B------:R1:W2:Y:S01]  /*0790*/  LDC.64 R10, c[0x4][R3] ;  /* 0x01000000030a7b82 */ /* 0x0002a20000000a00 */
[----:B------:R-:W-:Y:S02]  /*07a0*/  IMAD.MOV.U32 R7, RZ, RZ, R2 ;  /* 0x000000ffff077224 */ /* 0x000fe400078e0002 */
[----:B------:R1:W-:Y:S01]  /*07b0*/  STL [R1], R0 ;  /* 0x0000000001007387 */ /* 0x0003e20000100800 */
[----:B0-----:R-:W-:-:S02]  /*07c0*/  IMAD.U32 R4, RZ, RZ, UR4 ;  /* 0x00000004ff047e24 */ /* 0x001fc4000f8e00ff */
[----:B-1----:R-:W-:-:S07]  /*07d0*/  IMAD.U32 R5, RZ, RZ, UR5 ;  /* 0x00000005ff057e24 */ /* 0x002fce000f8e00ff */
[----:B------:R-:W-:-:S07]  /*07e0*/  LEPC R20, `(.L_x_10) ;  /* 0x000000001014794e */ /* 0x000fce0000000000 */
[----:B--2---:R-:W-:Y:S05]  /*07f0*/  CALL.ABS.NOINC R10 ;  /* 0x000000000a007343 */ /* 0x004fea0003c00000 */
.L_x_10:
[----:B------:R-:W-:Y:S05]  /*0800*/  BSYNC.RECONVERGENT B6 ;  /* 0x0000000000067941 */ /* 0x000fea0003800200 */
.L_x_9:
[----:B------:R-:W-:-:S05]  /*0810*/  VIADD R23, R23, 0x4 ;  /* 0x0000000417177836 */ /* 0x000fca0000000000 */
[----:B------:R-:W-:-:S13]  /*0820*/  ISETP.NE.AND P0, PT, R23, R24, PT ;  /* 0x000000181700720c */ /* 0x000fda0003f05270 */
[----:B------:R-:W-:Y:S05]  /*0830*/  @P0 BRA `(.L_x_11) ;  /* 0xfffffff8008c0947 */ /* 0x000fea000383ffff */
[----:B------:R-:W-:Y:S05]  /*0840*/  BSYNC.RECONVERGENT B7 ;  /* 0x0000000000077941 */ /* 0x000fea0003800200 */
.L_x_2:
[----:B------:R-:W-:-:S13]  /*0850*/  ISETP.NE.AND P0, PT, R26, RZ, PT ;  /* 0x000000ff1a00720c */ /* 0x000fda0003f05270 */
[----:B------:R-:W-:Y:S05]  /*0860*/  @!P0 BRA `(.L_x_0) ;  /* 0x0000000000948947 */ /* 0x000fea0003800000 */
[----:B------:R-:W0:Y:S01]  /*0870*/  LDC.64 R18, c[0x0][0x390] ;  /* 0x0000e400ff127b82 */ /* 0x000e220000000a00 */
[----:B------:R-:W1:Y:S01]  /*0880*/  LDCU.64 UR4, c[0x0][0x388] ;  /* 0x00007100ff0477ac */ /* 0x000e620008000a00 */
[----:B------:R-:W-:Y:S02]  /*0890*/  IADD3 R26, PT, PT, -R26, RZ, RZ ;  /* 0x000000ff1a1a7210 */ /* 0x000fe40007ffe1ff */
[----:B-1----:R-:W-:Y:S01]  /*08a0*/  IADD3 R16, P0, PT, R24, UR4, RZ ;  /* 0x0000000418107c10 */ /* 0x002fe2000ff1e0ff */
[----:B0-----:R-:W-:-:S04]  /*08b0*/  IMAD R18, R18, R19, R24 ;  /* 0x0000001312127224 */ /* 0x001fc800078e0218 */
[----:B------:R-:W-:-:S08]  /*08c0*/  IMAD.X R17, RZ, RZ, UR5, P0 ;  /* 0x00000005ff117e24 */ /* 0x000fd000080e06ff */
.L_x_14:
[----:B------:R-:W0:Y:S02]  /*08d0*/  LDC.64 R4, c[0x0][0x380] ;  /* 0x0000e000ff047b82 */ /* 0x000e240000000a00 */
[----:B0-----:R-:W-:-:S06]  /*08e0*/  IMAD.WIDE R4, R18, 0x4, R4 ;  /* 0x0000000412047825 */ /* 0x001fcc00078e0204 */
[----:B------:R-:W2:Y:S01]  /*08f0*/  LDG.E R4, desc[UR36][R4.64] ;  /* 0x0000002404047981 */ /* 0x000ea2000c1e1900 */
[----:B------:R-:W-:Y:S01]  /*0900*/  VIADD R26, R26, 0x1 ;  /* 0x000000011a1a7836 */ /* 0x000fe20000000000 */
[----:B------:R-:W-:Y:S04]  /*0910*/  BSSY.RECONVERGENT B6, `(.L_x_12) ;  /* 0x0000014000067945 */ /* 0x000fe80003800200 */
[----:B------:R-:W-:-:S04]  /*0920*/  ISETP.NE.AND P1, PT, R26, RZ, PT ;  /* 0x000000ff1a00720c */ /* 0x000fc80003f25270 */
[----:B------:R-:W-:Y:S02]  /*0930*/  P2R R19, PR, RZ, 0x2 ;  /* 0x00000002ff137803 */ /* 0x000fe40000000000 */
        /* <DEDUP_REMOVED lines=13> */
[----:B-1----:R-:W-:-:S02]  /*0a10*/  IMAD.U32 R4, RZ, RZ, UR4 ;  /* 0x00000004ff047e24 */ /* 0x002fc4000f8e00ff */
[----:B0-----:R-:W-:-:S07]  /*0a20*/  IMAD.U32 R5, RZ, RZ, UR5 ;  /* 0x00000005ff057e24 */ /* 0x001fce000f8e00ff */
[----:B------:R-:W-:-:S07]  /*0a30*/  LEPC R20, `(.L_x_13) ;  /* 0x000000001014794e */ /* 0x000fce0000000000 */
[----:B--2---:R-:W-:Y:S05]  /*0a40*/  CALL.ABS.NOINC R8 ;  /* 0x0000000008007343 */ /* 0x004fea0003c00000 */
.L_x_13:
[----:B------:R-:W-:Y:S05]  /*0a50*/  BSYNC.RECONVERGENT B6 ;  /* 0x0000000000067941 */ /* 0x000fea0003800200 */
.L_x_12:
[----:B------:R-:W-:Y:S01]  /*0a60*/  ISETP.NE.AND P6, PT, R19, RZ, PT ;  /* 0x000000ff1300720c */ /* 0x000fe20003fc5270 */
[----:B------:R-:W-:Y:S01]  /*0a70*/  VIADD R24, R24, 0x1 ;  /* 0x0000000118187836 */ /* 0x000fe20000000000 */
[----:B------:R-:W-:Y:S01]  /*0a80*/  IADD3 R16, P0, PT, R16, 0x1, RZ ;  /* 0x0000000110107810 */ /* 0x000fe20007f1e0ff */
[----:B------:R-:W-:-:S04]  /*0a90*/  VIADD R18, R18, 0x1 ;  /* 0x0000000112127836 */ /* 0x000fc80000000000 */
[----:B------:R-:W-:-:S06]  /*0aa0*/  IMAD.X R17, RZ, RZ, R17, P0 ;  /* 0x000000ffff117224 */ /* 0x000fcc00000e0611 */
[----:B------:R-:W-:Y:S05]  /*0ab0*/  @P6 BRA `(.L_x_14) ;  /* 0xfffffffc00846947 */ /* 0x000fea000383ffff */
.L_x_0:
[----:B------:R-:W-:Y:S05]  /*0ac0*/  WARPSYNC.ALL ;  /* 0x0000000000007948 */ /* 0x000fea0003800000 */
[----:B------:R-:W-:Y:S01]  /*0ad0*/  BAR.SYNC.DEFER_BLOCKING 0x0 ;  /* 0x0000000000007b1d */ /* 0x000fe20000010000 */
[----:B------:R-:W-:-:S13]  /*0ae0*/  ISETP.NE.AND P0, PT, R25, RZ, PT ;  /* 0x000000ff1900720c */ /* 0x000fda0003f05270 */
[----:B------:R-:W-:Y:S05]  /*0af0*/  @P0 EXIT ;  /* 0x000000000000094d */ /* 0x000fea0003800000 */
[----:B------:R-:W-:Y:S01]  /*0b00*/  CS2R R10, SR_CLOCKLO ;  /* 0x00000000000a7805 */ /* 0x000fe20000015000 */
[----:B------:R-:W0:Y:S01]  /*0b10*/  MUFU.RCP64H R3, 1000000 ;  /* 0x412e848000037908 */ /* 0x000e220000001800 */
[----:B------:R-:W-:Y:S02]  /*0b20*/  HFMA2 R6, -RZ, RZ, 0, 0 ;  /* 0x00000000ff067431 */ /* 0x000fe400000001ff */
[----:B------:R-:W-:Y:S02]  /*0b30*/  IMAD.MOV.U32 R7, RZ, RZ, 0x412e8480 ;  /* 0x412e8480ff077424 */ /* 0x000fe400078e00ff */
[----:B------:R-:W-:-:S06]  /*0b40*/  IMAD.MOV.U32 R2, RZ, RZ, 0x1 ;  /* 0x00000001ff027424 */ /* 0x000fcc00078e00ff */
[----:B0-----:R-:W-:-:S08]  /*0b50*/  DFMA R4, R2, -R6, 1 ;  /* 0x3ff000000204742b */ /* 0x001fd00000000806 */
[----:B------:R-:W-:-:S08]  /*0b60*/  DFMA R4, R4, R4, R4 ;  /* 0x000000040404722b */ /* 0x000fd00000000004 */
[----:B------:R-:W-:Y:S02]  /*0b70*/  DFMA R2, R2, R4, R2 ;  /* 0x000000040202722b */ /* 0x000fe40000000002 */
[----:B------:R-:W0:Y:S06]  /*0b80*/  I2F.F64.S64 R4, R10 ;  /* 0x0000000a00047312 */ /* 0x000e2c0000301c00 */
[----:B------:R-:W-:-:S08]  /*0b90*/  DFMA R6, R2, -R6, 1 ;  /* 0x3ff000000206742b */ /* 0x000fd00000000806 */
[----:B------:R-:W-:Y:S01]  /*0ba0*/  DFMA R2, R2, R6, R2 ;  /* 0x000000060202722b */ /* 0x000fe20000000002 */
[----:B0-----:R-:W-:-:S07]  /*0bb0*/  FSETP.GEU.AND P1, PT, |R5|, 6.5827683646048100446e-37, PT ;  /* 0x036000000500780b */ /* 0x001fce0003f2e200 */
[----:B------:R-:W-:-:S08]  /*0bc0*/  DMUL R6, R4, R2 ;  /* 0x0000000204067228 */ /* 0x000fd00000000000 */
[----:B------:R-:W-:-:S08]  /*0bd0*/  DFMA R8, R6, -1000000, R4 ;  /* 0xc12e84800608782b */ /* 0x000fd00000000004 */
[----:B------:R-:W-:-:S10]  /*0be0*/  DFMA R2, R2, R8, R6 ;  /* 0x000000080202722b */ /* 0x000fd40000000006 */
[----:B------:R-:W-:-:S05]  /*0bf0*/  FFMA R0, RZ, 10.9073486328125, R3 ;  /* 0x412e8480ff007823 */ /* 0x000fca0000000003 */
[----:B------:R-:W-:-:S13]  /*0c00*/  FSETP.GT.AND P0, PT, |R0|, 1.469367938527859385e-39, PT ;  /* 0x001000000000780b */ /* 0x000fda0003f04200 */
[----:B------:R-:W-:Y:S05]  /*0c10*/  @P0 BRA P1, `(.L_x_15) ;  /* 0x0000000000100947 */ /* 0x000fea0000800000 */
[----:B------:R-:W-:-:S07]  /*0c20*/  MOV R0, 0xc40 ;  /* 0x00000c4000007802 */ /* 0x000fce0000000f00 */
[----:B------:R-:W-:Y:S05]  /*0c30*/  CALL.REL.NOINC `($__internal_0_$__cuda_sm20_div_rn_f64_full) ;  /* 0x0000000000147944 */ /* 0x000fea0003c00000 */
[----:B------:R-:W-:Y:S02]  /*0c40*/  IMAD.MOV.U32 R2, RZ, RZ, R10 ;  /* 0x000000ffff027224 */ /* 0x000fe400078e000a */
[----:B------:R-:W-:-:S07]  /*0c50*/  IMAD.MOV.U32 R3, RZ, RZ, R11 ;  /* 0x000000ffff037224 */ /* 0x000fce00078e000b */
.L_x_15:
[----:B------:R-:W0:Y:S02]  /*0c60*/  LDC.64 R4, c[0x0][0x398] ;  /* 0x0000e600ff047b82 */ /* 0x000e240000000a00 */
[----:B0-----:R-:W-:Y:S01]  /*0c70*/  STG.E.64 desc[UR36][R4.64], R2 ;  /* 0x0000000204007986 */ /* 0x001fe2000c101b24 */
[----:B------:R-:W-:Y:S05]  /*0c80*/  EXIT ;  /* 0x000000000000794d */ /* 0x000fea0003800000 */
        .weak           $__internal_0_$__cuda_sm20_div_rn_f64_full
        .type           $__internal_0_$__cuda_sm20_div_rn_f64_full,@function
        .size           $__internal_0_$__cuda_sm20_div_rn_f64_full,(.L_x_20 - $__internal_0_$__cuda_sm20_div_rn_f64_full)
$__internal_0_$__cuda_sm20_div_rn_f64_full:
[----:B------:R-:W-:Y:S01]  /*0c90*/  IMAD.MOV.U32 R3, RZ, RZ, 0x3ffe8480 ;  /* 0x3ffe8480ff037424 */ /* 0x000fe200078e00ff */
[C---:B------:R-:W-:Y:S01]  /*0ca0*/  FSETP.GEU.AND P1, PT, |R5|.reuse, 1.469367938527859385e-39, PT ;  /* 0x001000000500780b */ /* 0x040fe20003f2e200 */
[----:B------:R-:W-:Y:S01]  /*0cb0*/  IMAD.MOV.U32 R2, RZ, RZ, 0x0 ;  /* 0x00000000ff027424 */ /* 0x000fe200078e00ff */
[----:B------:R-:W-:Y:S01]  /*0cc0*/  LOP3.LUT R10, R5, 0x7ff00000, RZ, 0xc0, !PT ;  /* 0x7ff00000050a7812 */ /* 0x000fe200078ec0ff */
[----:B------:R-:W0:Y:S01]  /*0cd0*/  MUFU.RCP64H R7, R3 ;  /* 0x0000000300077308 */ /* 0x000e220000001800 */
[----:B------:R-:W-:Y:S02]  /*0ce0*/  IMAD.MOV.U32 R6, RZ, RZ, 0x1 ;  /* 0x00000001ff067424 */ /* 0x000fe400078e00ff */
[----:B------:R-:W-:Y:S01]  /*0cf0*/  IMAD.MOV.U32 R11, RZ, RZ, 0x1ca00000 ;  /* 0x1ca00000ff0b7424 */ /* 0x000fe200078e00ff */
[----:B------:R-:W-:Y:S01]  /*0d00*/  ISETP.GE.U32.AND P0, PT, R10, 0x41200000, PT ;  /* 0x412000000a00780c */ /* 0x000fe20003f06070 */
[----:B------:R-:W-:Y:S01]  /*0d10*/  IMAD.MOV.U32 R17, RZ, RZ, 0x41200000 ;  /* 0x41200000ff117424 */ /* 0x000fe200078e00ff */
[----:B------:R-:W-:-:S02]  /*0d20*/  MOV R16, R10 ;  /* 0x0000000a00107202 */ /* 0x000fc40000000f00 */
[----:B------:R-:W-:Y:S01]  /*0d30*/  SEL R11, R11, 0x63400000, !P0 ;  /* 0x634000000b0b7807 */ /* 0x000fe20004000000 */
[----:B------:R-:W-:Y:S01]  /*0d40*/  VIADD R19, R17, 0xffffffff ;  /* 0xffffffff11137836 */ /* 0x000fe20000000000 */
[----:B0-----:R-:W-:-:S08]  /*0d50*/  DFMA R8, R6, -R2, 1 ;  /* 0x3ff000000608742b */ /* 0x001fd00000000802 */
[----:B------:R-:W-:-:S08]  /*0d60*/  DFMA R8, R8, R8, R8 ;  /* 0x000000080808722b */ /* 0x000fd00000000008 */
[----:B------:R-:W-:Y:S01]  /*0d70*/  DFMA R12, R6, R8, R6 ;  /* 0x00000008060c722b */ /* 0x000fe20000000006 */
[C-C-:B------:R-:W-:Y:S01]  /*0d80*/  @!P1 LOP3.LUT R8, R11.reuse, 0x80000000, R5.reuse, 0xf8, !PT ;  /* 0x800000000b089812 */ /* 0x140fe200078ef805 */
[----:B------:R-:W-:Y:S01]  /*0d90*/  IMAD.MOV.U32 R6, RZ, RZ, R4 ;  /* 0x000000ffff067224 */ /* 0x000fe200078e0004 */
[----:B------:R-:W-:Y:S02]  /*0da0*/  LOP3.LUT R7, R11, 0x800fffff, R5, 0xf8, !PT ;  /* 0x800fffff0b077812 */ /* 0x000fe400078ef805 */
[----:B------:R-:W-:Y:S01]  /*0db0*/  @!P1 LOP3.LUT R9, R8, 0x100000, RZ, 0xfc, !PT ;  /* 0x0010000008099812 */ /* 0x000fe200078efcff */
[----:B------:R-:W-:Y:S02]  /*0dc0*/  @!P1 IMAD.MOV.U32 R8, RZ, RZ, RZ ;  /* 0x000000ffff089224 */ /* 0x000fe400078e00ff */
[----:B------:R-:W-:-:S04]  /*0dd0*/  DFMA R14, R12, -R2, 1 ;  /* 0x3ff000000c0e742b */ /* 0x000fc80000000802 */
[----:B------:R-:W-:-:S04]  /*0de0*/  @!P1 DFMA R6, R6, 2, -R8 ;  /* 0x400000000606982b */ /* 0x000fc80000000808 */
[----:B------:R-:W-:-:S06]  /*0df0*/  DFMA R14, R12, R14, R12 ;  /* 0x0000000e0c0e722b */ /* 0x000fcc000000000c */
[----:B------:R-:W-:Y:S02]  /*0e00*/  @!P1 LOP3.LUT R16, R7, 0x7ff00000, RZ, 0xc0, !PT ;  /* 0x7ff0000007109812 */ /* 0x000fe400078ec0ff */
[----:B------:R-:W-:-:S03]  /*0e10*/  DMUL R8, R14, R6 ;  /* 0x000000060e087228 */ /* 0x000fc60000000000 */
[----:B------:R-:W-:-:S05]  /*0e20*/  VIADD R18, R16, 0xffffffff ;  /* 0xffffffff10127836 */ /* 0x000fca0000000000 */
[----:B------:R-:W-:Y:S01]  /*0e30*/  DFMA R12, R8, -R2, R6 ;  /* 0x80000002080c722b */ /* 0x000fe20000000006 */
[----:B------:R-:W-:-:S04]  /*0e40*/  ISETP.GT.U32.AND P0, PT, R18, 0x7feffffe, PT ;  /* 0x7feffffe1200780c */ /* 0x000fc80003f04070 */
[----:B------:R-:W-:-:S03]  /*0e50*/  ISETP.GT.U32.OR P0, PT, R19, 0x7feffffe, P0 ;  /* 0x7feffffe1300780c */ /* 0x000fc60000704470 */
[----:B------:R-:W-:-:S10]  /*0e60*/  DFMA R8, R14, R12, R8 ;  /* 0x0000000c0e08722b */ /* 0x000fd40000000008 */
[----:B------:R-:W-:Y:S05]  /*0e70*/  @P0 BRA `(.L_x_16) ;  /* 0x0000000000680947 */ /* 0x000fea0003800000 */
[----:B------:R-:W-:Y:S02]  /*0e80*/  IMAD.MOV.U32 R5, RZ, RZ, 0x41200000 ;  /* 0x41200000ff057424 */ /* 0x000fe400078e00ff */
[----:B------:R-:W-:-:S03]  /*0e90*/  IMAD.MOV.U32 R4, RZ, RZ, RZ ;  /* 0x000000ffff047224 */ /* 0x000fc600078e00ff */
[----:B------:R-:W-:-:S04]  /*0ea0*/  VIADDMNMX R10, R10, -R5, 0xb9600000, !PT ;  /* 0xb96000000a0a7446 */ /* 0x000fc80007800905 */
[----:B------:R-:W-:-:S05]  /*0eb0*/  VIMNMX R10, PT, PT, R10, 0x46a00000, PT ;  /* 0x46a000000a0a7848 */ /* 0x000fca0003fe0100 */
[----:B------:R-:W-:-:S04]  /*0ec0*/  IMAD.IADD R12, R10, 0x1, -R11 ;  /* 0x000000010a0c7824 */ /* 0x000fc800078e0a0b */
[----:B------:R-:W-:-:S06]  /*0ed0*/  VIADD R5, R12, 0x7fe00000 ;  /* 0x7fe000000c057836 */ /* 0x000fcc0000000000 */
[----:B------:R-:W-:-:S10]  /*0ee0*/  DMUL R10, R8, R4 ;  /* 0x00000004080a7228 */ /* 0x000fd40000000000 */
[----:B------:R-:W-:-:S13]  /*0ef0*/  FSETP.GTU.AND P0, PT, |R11|, 1.469367938527859385e-39, PT ;  /* 0x001000000b00780b */ /* 0x000fda0003f0c200 */
[----:B------:R-:W-:Y:S05]  /*0f00*/  @P0 BRA `(.L_x_17) ;  /* 0x0000000000880947 */ /* 0x000fea0003800000 */
[----:B------:R-:W-:Y:S01]  /*0f10*/  DFMA R2, R8, -R2, R6 ;  /* 0x800000020802722b */ /* 0x000fe20000000006 */
[----:B------:R-:W-:-:S09]  /*0f20*/  IMAD.MOV.U32 R4, RZ, RZ, RZ ;  /* 0x000000ffff047224 */ /* 0x000fd200078e00ff */
[C---:B------:R-:W-:Y:S02]  /*0f30*/  FSETP.NEU.AND P0, PT, R3.reuse, RZ, PT ;  /* 0x000000ff0300720b */ /* 0x040fe40003f0d000 */
[----:B------:R-:W-:-:S04]  /*0f40*/  LOP3.LUT R2, R3, 0x412e8480, RZ, 0x3c, !PT ;  /* 0x412e848003027812 */ /* 0x000fc800078e3cff */
[----:B------:R-:W-:-:S04]  /*0f50*/  LOP3.LUT R7, R2, 0x80000000, RZ, 0xc0, !PT ;  /* 0x8000000002077812 */ /* 0x000fc800078ec0ff */
[----:B------:R-:W-:-:S03]  /*0f60*/  LOP3.LUT R5, R7, R5, RZ, 0xfc, !PT ;  /* 0x0000000507057212 */ /* 0x000fc600078efcff */
[----:B------:R-:W-:Y:S05]  /*0f70*/  @!P0 BRA `(.L_x_17) ;  /* 0x00000000006c8947 */ /* 0x000fea0003800000 */
[----:B------:R-:W-:Y:S01]  /*0f80*/  IMAD.MOV R3, RZ, RZ, -R12 ;  /* 0x000000ffff037224 */ /* 0x000fe200078e0a0c */
[----:B------:R-:W-:Y:S01]  /*0f90*/  MOV R2, RZ ;  /* 0x000000ff00027202 */ /* 0x000fe20000000f00 */
[----:B------:R-:W-:-:S05]  /*0fa0*/  DMUL.RP R4, R8, R4 ;  /* 0x0000000408047228 */ /* 0x000fca0000008000 */
[----:B------:R-:W-:-:S05]  /*0fb0*/  DFMA R2, R10, -R2, R8 ;  /* 0x800000020a02722b */ /* 0x000fca0000000008 */
[----:B------:R-:W-:Y:S02]  /*0fc0*/  LOP3.LUT R7, R5, R7, RZ, 0x3c, !PT ;  /* 0x0000000705077212 */ /* 0x000fe400078e3cff */
[----:B------:R-:W-:-:S04]  /*0fd0*/  IADD3 R2, PT, PT, -R12, -0x43300000, RZ ;  /* 0xbcd000000c027810 */ /* 0x000fc80007ffe1ff */
[----:B------:R-:W-:-:S04]  /*0fe0*/  FSETP.NEU.AND P0, PT, |R3|, R2, PT ;  /* 0x000000020300720b */ /* 0x000fc80003f0d200 */
[----:B------:R-:W-:Y:S02]  /*0ff0*/  FSEL R10, R4, R10, !P0 ;  /* 0x0000000a040a7208 */ /* 0x000fe40004000000 */
[----:B------:R-:W-:Y:S01]  /*1000*/  FSEL R11, R7, R11, !P0 ;  /* 0x0000000b070b7208 */ /* 0x000fe20004000000 */
[----:B------:R-:W-:Y:S06]  /*1010*/  BRA `(.L_x_17) ;  /* 0x0000000000447947 */ /* 0x000fec0003800000 */
.L_x_16:
[----:B------:R-:W-:-:S14]  /*1020*/  DSETP.NAN.AND P0, PT, R4, R4, PT ;  /* 0x000000040400722a */ /* 0x000fdc0003f08000 */
[----:B------:R-:W-:Y:S05]  /*1030*/  @P0 BRA `(.L_x_18) ;  /* 0x0000000000340947 */ /* 0x000fea0003800000 */
[----:B------:R-:W-:Y:S01]  /*1040*/  ISETP.NE.AND P0, PT, R16, R17, PT ;  /* 0x000000111000720c */ /* 0x000fe20003f05270 */
[----:B------:R-:W-:Y:S02]  /*1050*/  IMAD.MOV.U32 R10, RZ, RZ, 0x0 ;  /* 0x00000000ff0a7424 */ /* 0x000fe400078e00ff */
[----:B------:R-:W-:-:S10]  /*1060*/  IMAD.MOV.U32 R11, RZ, RZ, -0x80000 ;  /* 0xfff80000ff0b7424 */ /* 0x000fd400078e00ff */
[----:B------:R-:W-:Y:S05]  /*1070*/  @!P0 BRA `(.L_x_17) ;  /* 0x00000000002c8947 */ /* 0x000fea0003800000 */
[----:B------:R-:W-:Y:S02]  /*1080*/  ISETP.NE.AND P0, PT, R16, 0x7ff00000, PT ;  /* 0x7ff000001000780c */ /* 0x000fe40003f05270 */
[----:B------:R-:W-:Y:S02]  /*1090*/  LOP3.LUT R4, R5, 0x412e8480, RZ, 0x3c, !PT ;  /* 0x412e848005047812 */ /* 0x000fe400078e3cff */
[----:B------:R-:W-:Y:S02]  /*10a0*/  ISETP.EQ.OR P0, PT, R17, RZ, !P0 ;  /* 0x000000ff1100720c */ /* 0x000fe40004702670 */
[----:B------:R-:W-:-:S11]  /*10b0*/  LOP3.LUT R11, R4, 0x80000000, RZ, 0xc0, !PT ;  /* 0x80000000040b7812 */ /* 0x000fd600078ec0ff */
[----:B------:R-:W-:Y:S01]  /*10c0*/  @P0 LOP3.LUT R2, R11, 0x7ff00000, RZ, 0xfc, !PT ;  /* 0x7ff000000b020812 */ /* 0x000fe200078efcff */
[----:B------:R-:W-:Y:S02]  /*10d0*/  @!P0 IMAD.MOV.U32 R10, RZ, RZ, RZ ;  /* 0x000000ffff0a8224 */ /* 0x000fe400078e00ff */
[----:B------:R-:W-:Y:S02]  /*10e0*/  @P0 IMAD.MOV.U32 R10, RZ, RZ, RZ ;  /* 0x000000ffff0a0224 */ /* 0x000fe400078e00ff */
[----:B------:R-:W-:Y:S01]  /*10f0*/  @P0 IMAD.MOV.U32 R11, RZ, RZ, R2 ;  /* 0x000000ffff0b0224 */ /* 0x000fe200078e0002 */
[----:B------:R-:W-:Y:S06]  /*1100*/  BRA `(.L_x_17) ;  /* 0x0000000000087947 */ /* 0x000fec0003800000 */
.L_x_18:
[----:B------:R-:W-:Y:S01]  /*1110*/  LOP3.LUT R11, R5, 0x80000, RZ, 0xfc, !PT ;  /* 0x00080000050b7812 */ /* 0x000fe200078efcff */
[----:B------:R-:W-:-:S07]  /*1120*/  IMAD.MOV.U32 R10, RZ, RZ, R4 ;  /* 0x000000ffff0a7224 */ /* 0x000fce00078e0004 */
.L_x_17:
[----:B------:R-:W-:Y:S02]  /*1130*/  IMAD.MOV.U32 R2, RZ, RZ, R0 ;  /* 0x000000ffff027224 */ /* 0x000fe400078e0000 */
[----:B------:R-:W-:-:S04]  /*1140*/  IMAD.MOV.U32 R3, RZ, RZ, 0x0 ;  /* 0x00000000ff037424 */ /* 0x000fc800078e00ff */
[----:B------:R-:W-:Y:S05]  /*1150*/  RET.REL.NODEC R2 `(_Z18breadthFirstSearchPKiPbiiPd) ;  /* 0xffffffec02a87950 */ /* 0x000fea0003c3ffff */
.L_x_19:
[----:B------:R-:W-:-:S00]  /*1160*/  BRA `(.L_x_19) ;  /* 0xfffffffc00fc7947 */ /* 0x000fc0000383ffff */
[----:B------:R-:W-:-:S00]  /*1170*/  NOP ;  /* 0x0000000000007918 */ /* 0x000fc00000000000 */
        /* <DEDUP_REMOVED lines=8> */
.L_x_20:


//--------------------- .nv.global.init           --------------------------
	.section	.nv.global.init,"aw",@progbits
.nv.global.init:
	.type		$str,@object
	.size		$str,(.L_0 - $str)
$str:
        /*0000*/ 	.byte	0x56, 0x69, 0x73, 0x69, 0x74, 0x69, 0x6e, 0x67, 0x20, 0x6e, 0x6f, 0x64, 0x65, 0x20, 0x25, 0x64
        /*0010*/ 	.byte	0x0a, 0x00
.L_0:


//--------------------- .nv.shared.reserved.0     --------------------------
	.section	.nv.shared.reserved.0,"aw",@nobits
	.weak		__nv_reservedSMEM_offset_0_alias
	.size		__nv_reservedSMEM_offset_0_alias, 0, 64
	.other		__nv_reservedSMEM_offset_0_alias,@"STO_CUDA_RESERVED_SHARED STV_DEFAULT"
__nv_reservedSMEM_offset_0_alias:
	.zero		0
	.zero		64


//--------------------- .nv.constant0._Z18breadthFirstSearchPKiPbiiPd --------------------------
	.section	.nv.constant0._Z18breadthFirstSearchPKiPbiiPd,"a",@progbits
	.sectionflags	@""
	.align	4
.nv.constant0._Z18breadthFirstSearchPKiPbiiPd:
	.zero		928


//--------------------- SYMBOLS --------------------------

	.type		.nv.reservedSmem.offset0,@object
	.size		.nv.reservedSmem.offset0,0x4
	.type		vprintf,@function
